	.headerflags	@"EF_CUDA_TEXMODE_UNIFIED EF_CUDA_64BIT_ADDRESS EF_CUDA_ACCELERATORS EF_CUDA_SM90 EF_CUDA_VIRTUAL_SM(EF_CUDA_SM90)"
	.elftype	@"ET_EXEC"


//--------------------- .nv.info                  --------------------------
	.section	.nv.info,"",@"SHT_CUDA_INFO"
	.align	4


	//----- nvinfo : EIATTR_REGCOUNT
	.align		4
        /*0000*/ 	.byte	0x04, 0x2f
        /*0002*/ 	.short	(.L_1 - .L_0)
	.align		4
.L_0:
        /*0004*/ 	.word	index@(triton_poi_fused__softmax__to_copy_add_5)
        /*0008*/ 	.word	0x00000013


	//----- nvinfo : EIATTR_MIN_STACK_SIZE
	.align		4
.L_1:
        /*000c*/ 	.byte	0x04, 0x12
        /*000e*/ 	.short	(.L_3 - .L_2)
	.align		4
.L_2:
        /*0010*/ 	.word	index@(triton_poi_fused__softmax__to_copy_add_5)
        /*0014*/ 	.word	0x00000000


	//----- nvinfo : EIATTR_FRAME_SIZE
	.align		4
.L_3:
        /*0018*/ 	.byte	0x04, 0x11
        /*001a*/ 	.short	(.L_5 - .L_4)
	.align		4
.L_4:
        /*001c*/ 	.word	index@(triton_poi_fused__softmax__to_copy_add_5)
        /*0020*/ 	.word	0x00000000


	//----- nvinfo : EIATTR_MIN_STACK_SIZE
	.align		4
.L_5:
        /*0024*/ 	.byte	0x04, 0x12
        /*0026*/ 	.short	(.L_7 - .L_6)
	.align		4
.L_6:
        /*0028*/ 	.word	index@(triton_poi_fused__softmax__to_copy_add_5)
        /*002c*/ 	.word	0x00000000
.L_7:


//--------------------- .nv.info.triton_poi_fused__softmax__to_copy_add_5 --------------------------
	.section	.nv.info.triton_poi_fused__softmax__to_copy_add_5,"",@"SHT_CUDA_INFO"
	.sectionflags	@""
	.align	4


	//----- nvinfo : EIATTR_CUDA_API_VERSION
	.align		4
        /*0000*/ 	.byte	0x04, 0x37
        /*0002*/ 	.short	(.L_9 - .L_8)
.L_8:
        /*0004*/ 	.word	0x0000007c


	//----- nvinfo : EIATTR_KPARAM_INFO
	.align		4
.L_9:
        /*0008*/ 	.byte	0x04, 0x17
        /*000a*/ 	.short	(.L_11 - .L_10)
.L_10:
        /*000c*/ 	.word	0x00000000
        /*0010*/ 	.short	0x0007
        /*0012*/ 	.short	0x0038
        /*0014*/ 	.byte	0x00, 0xf0, 0x11, 0x00


	//----- nvinfo : EIATTR_KPARAM_INFO
	.align		4
.L_11:
        /*0018*/ 	.byte	0x04, 0x17
        /*001a*/ 	.short	(.L_13 - .L_12)
.L_12:
        /*001c*/ 	.word	0x00000000
        /*0020*/ 	.short	0x0006
        /*0022*/ 	.short	0x0030
        /*0024*/ 	.byte	0x00, 0xf4, 0x21, 0x00


	//----- nvinfo : EIATTR_KPARAM_INFO
	.align		4
.L_13:
        /*0028*/ 	.byte	0x04, 0x17
        /*002a*/ 	.short	(.L_15 - .L_14)
.L_14:
        /*002c*/ 	.word	0x00000000
        /*0030*/ 	.short	0x0005
        /*0032*/ 	.short	0x0028
        /*0034*/ 	.byte	0x00, 0xf4, 0x21, 0x00


	//----- nvinfo : EIATTR_KPARAM_INFO
	.align		4
.L_15:
        /*0038*/ 	.byte	0x04, 0x17
        /*003a*/ 	.short	(.L_17 - .L_16)
.L_16:
        /*003c*/ 	.word	0x00000000
        /*0040*/ 	.short	0x0004
        /*0042*/ 	.short	0x0020
        /*0044*/ 	.byte	0x00, 0xf4, 0x21, 0x00


	//----- nvinfo : EIATTR_KPARAM_INFO
	.align		4
.L_17:
        /*0048*/ 	.byte	0x04, 0x17
        /*004a*/ 	.short	(.L_19 - .L_18)
.L_18:
        /*004c*/ 	.word	0x00000000
        /*0050*/ 	.short	0x0003
        /*0052*/ 	.short	0x0018
        /*0054*/ 	.byte	0x00, 0xf4, 0x21, 0x00


	//----- nvinfo : EIATTR_KPARAM_INFO
	.align		4
.L_19:
        /*0058*/ 	.byte	0x04, 0x17
        /*005a*/ 	.short	(.L_21 - .L_20)
.L_20:
        /*005c*/ 	.word	0x00000000
        /*0060*/ 	.short	0x0002
        /*0062*/ 	.short	0x0010
        /*0064*/ 	.byte	0x00, 0xf4, 0x21, 0x00


	//----- nvinfo : EIATTR_KPARAM_INFO
	.align		4
.L_21:
        /*0068*/ 	.byte	0x04, 0x17
        /*006a*/ 	.short	(.L_23 - .L_22)
.L_22:
        /*006c*/ 	.word	0x00000000
        /*0070*/ 	.short	0x0001
        /*0072*/ 	.short	0x0008
        /*0074*/ 	.byte	0x00, 0xf4, 0x21, 0x00


	//----- nvinfo : EIATTR_KPARAM_INFO
	.align		4
.L_23:
        /*0078*/ 	.byte	0x04, 0x17
        /*007a*/ 	.short	(.L_25 - .L_24)
.L_24:
        /*007c*/ 	.word	0x00000000
        /*0080*/ 	.short	0x0000
        /*0082*/ 	.short	0x0000
        /*0084*/ 	.byte	0x00, 0xf4, 0x21, 0x00


	//----- nvinfo : EIATTR_SPARSE_MMA_MASK
	.align		4
.L_25:
        /*0088*/ 	.byte	0x03, 0x50
        /*008a*/ 	.short	0x0000


	//----- nvinfo : EIATTR_MAXREG_COUNT
	.align		4
        /*008c*/ 	.byte	0x03, 0x1b
        /*008e*/ 	.short	0x00ff


	//----- nvinfo : EIATTR_EXIT_INSTR_OFFSETS
	.align		4
        /*0090*/ 	.byte	0x04, 0x1c
        /*0092*/ 	.short	(.L_27 - .L_26)


	//   ....[0]....
.L_26:
        /*0094*/ 	.word	0x000003f0


	//   ....[1]....
        /*0098*/ 	.word	0x00000410


	//----- nvinfo : EIATTR_REQNTID
	.align		4
.L_27:
        /*009c*/ 	.byte	0x04, 0x10
        /*009e*/ 	.short	(.L_29 - .L_28)
.L_28:
        /*00a0*/ 	.word	0x00000080
        /*00a4*/ 	.word	0x00000001
        /*00a8*/ 	.word	0x00000001


	//----- nvinfo : EIATTR_CBANK_PARAM_SIZE
	.align		4
.L_29:
        /*00ac*/ 	.byte	0x03, 0x19
        /*00ae*/ 	.short	0x003c


	//----- nvinfo : EIATTR_PARAM_CBANK
	.align		4
        /*00b0*/ 	.byte	0x04, 0x0a
        /*00b2*/ 	.short	(.L_31 - .L_30)
	.align		4
.L_30:
        /*00b4*/ 	.word	index@(.nv.constant0.triton_poi_fused__softmax__to_copy_add_5)
        /*00b8*/ 	.short	0x0210
        /*00ba*/ 	.short	0x003c


	//----- nvinfo : EIATTR_SW_WAR
	.align		4
.L_31:
        /*00bc*/ 	.byte	0x04, 0x36
        /*00be*/ 	.short	(.L_33 - .L_32)
.L_32:
        /*00c0*/ 	.word	0x00000008
.L_33:


//--------------------- .nv.callgraph             --------------------------
	.section	.nv.callgraph,"",@"SHT_CUDA_CALLGRAPH"
	.align	4
	.sectionentsize	8
	.align		4
        /*0000*/ 	.word	0x00000000
	.align		4
        /*0004*/ 	.word	0xffffffff
	.align		4
        /*0008*/ 	.word	0x00000000
	.align		4
        /*000c*/ 	.word	0xfffffffe
	.align		4
        /*0010*/ 	.word	0x00000000
	.align		4
        /*0014*/ 	.word	0xfffffffd
	.align		4
        /*0018*/ 	.word	0x00000000
	.align		4
        /*001c*/ 	.word	0xfffffffc


//--------------------- .text.triton_poi_fused__softmax__to_copy_add_5 --------------------------
	.section	.text.triton_poi_fused__softmax__to_copy_add_5,"ax",@progbits
	.align	128
        .global         triton_poi_fused__softmax__to_copy_add_5
        .type           triton_poi_fused__softmax__to_copy_add_5,@function
        .size           triton_poi_fused__softmax__to_copy_add_5,(.L_x_1 - triton_poi_fused__softmax__to_copy_add_5)
        .other          triton_poi_fused__softmax__to_copy_add_5,@"STO_CUDA_ENTRY STV_DEFAULT"
triton_poi_fused__softmax__to_copy_add_5:
.text.triton_poi_fused__softmax__to_copy_add_5:
[----:B------:R-:W0:Y:S02]  /*0000*/  LDC R1, c[0x0][0x28] ;  /* 0x00000a00ff017b82 */ /* 0x000e240000000800 */
[----:B------:R-:W1:Y:S01]  /*0010*/  S2R R0, SR_TID.X ;  /* 0x0000000000007919 */ /* 0x000e620000002100 */
[----:B------:R-:W2:Y:S01]  /*0020*/  LDC.64 R2, c[0x0][0x218] ;  /* 0x00008600ff027b82 */ /* 0x000ea20000000a00 */
[----:B------:R-:W-:Y:S01]  /*0030*/  ULDC.64 UR4, c[0x0][0x210] ;  /* 0x0000840000047ab9 */ /* 0x000fe20000000a00 */
[----:B------:R-:W-:Y:S01]  /*0040*/  PRMT R16, RZ, 0x7610, R16 ;  /* 0x00007610ff107816 */ /* 0x000fe20000000010 */
[----:B------:R-:W3:Y:S01]  /*0050*/  S2R R5, SR_CTAID.X ;  /* 0x0000000000057919 */ /* 0x000ee20000002500 */
[----:B-1----:R-:W-:Y:S02]  /*0060*/  LOP3.LUT R0, R0, 0x7f, RZ, 0xc0, !PT ;  /* 0x0000007f00007812 */ /* 0x002fe400078ec0ff */
[----:B---3--:R-:W-:-:S03]  /*0070*/  SHF.R.S32.HI R7, RZ, 0x18, R5 ;  /* 0x00000018ff077819 */ /* 0x008fc60000011405 */
[----:B------:R-:W-:Y:S02]  /*0080*/  IMAD R0, R5, 0x80, R0 ;  /* 0x0000008005007824 */ /* 0x000fe400078e0200 */
[----:B------:R-:W1:Y:S01]  /*0090*/  LDC.64 R4, c[0x0][0x220] ;  /* 0x00008800ff047b82 */ /* 0x000e620000000a00 */
[----:B------:R-:W-:Y:S02]  /*00a0*/  SGXT R7, R7, 0x1 ;  /* 0x000000010707781a */ /* 0x000fe40000000200 */
[----:B------:R-:W-:Y:S02]  /*00b0*/  ISETP.GE.AND P0, PT, R0, 0x100, PT ;  /* 0x000001000000780c */ /* 0x000fe40003f06270 */
[CC--:B------:R-:W-:Y:S02]  /*00c0*/  LEA.HI R6, R7.reuse, R0.reuse, RZ, 0x4 ;  /* 0x0000000007067211 */ /* 0x0c0fe400078f20ff */
[----:B------:R-:W-:Y:S02]  /*00d0*/  LEA.HI R8, R7, R0, RZ, 0x6 ;  /* 0x0000000007087211 */ /* 0x000fe400078f30ff */
[----:B------:R-:W-:Y:S01]  /*00e0*/  LOP3.LUT R7, R6, 0xfffffff0, RZ, 0xc0, !PT ;  /* 0xfffffff006077812 */ /* 0x000fe200078ec0ff */
[----:B------:R-:W-:Y:S01]  /*00f0*/  IMAD.MOV.U32 R6, RZ, RZ, RZ ;  /* 0x000000ffff067224 */ /* 0x000fe200078e00ff */
[----:B------:R-:W-:-:S02]  /*0100*/  SHF.R.S32.HI R8, RZ, 0x6, R8 ;  /* 0x00000006ff087819 */ /* 0x000fc40000011408 */
[----:B------:R-:W-:Y:S01]  /*0110*/  IADD3 R12, P1, R0, UR4, RZ ;  /* 0x00000004000c7c10 */ /* 0x000fe2000ff3e0ff */
[----:B------:R-:W-:-:S03]  /*0120*/  IMAD.IADD R7, R0, 0x1, -R7 ;  /* 0x0000000100077824 */ /* 0x000fc600078e0a07 */
[----:B------:R-:W-:Y:S01]  /*0130*/  LEA.HI.X.SX32 R13, R0, UR5, 0x1, P1 ;  /* 0x00000005000d7c11 */ /* 0x000fe200088f0eff */
[----:B------:R-:W-:Y:S01]  /*0140*/  ULDC.64 UR4, c[0x0][0x208] ;  /* 0x0000820000047ab9 */ /* 0x000fe20000000a00 */
[----:B------:R-:W-:Y:S02]  /*0150*/  LEA R11, R8, R7, 0x4 ;  /* 0x00000007080b7211 */ /* 0x000fe400078e20ff */
[----:B------:R-:W-:Y:S01]  /*0160*/  CS2R R14, SRZ ;  /* 0x00000000000e7805 */ /* 0x000fe2000001ff00 */
[----:B------:R-:W3:Y:S01]  /*0170*/  LDC.64 R8, c[0x0][0x228] ;  /* 0x00008a00ff087b82 */ /* 0x000ee20000000a00 */
[----:B------:R-:W4:Y:S01]  /*0180*/  @!P0 LDG.E.U8 R16, desc[UR4][R12.64] ;  /* 0x000000040c108981 */ /* 0x000f22000c1e1100 */
[----:B--2---:R-:W-:-:S04]  /*0190*/  IMAD.WIDE R2, R11, 0x4, R2 ;  /* 0x000000040b027825 */ /* 0x004fc800078e0202 */
[C---:B-1----:R-:W-:Y:S01]  /*01a0*/  IMAD.WIDE R4, R11.reuse, 0x4, R4 ;  /* 0x000000040b047825 */ /* 0x042fe200078e0204 */
[----:B------:R1:W2:Y:S04]  /*01b0*/  @!P0 LDG.E.EL R6, desc[UR4][R2.64] ;  /* 0x0000000402068981 */ /* 0x0002a8000c2e1900 */
[----:B------:R-:W5:Y:S01]  /*01c0*/  @!P0 LDG.E.EL R14, desc[UR4][R4.64] ;  /* 0x00000004040e8981 */ /* 0x000f62000c2e1900 */
[----:B---3--:R-:W-:Y:S02]  /*01d0*/  IMAD.WIDE R8, R11, 0x4, R8 ;  /* 0x000000040b087825 */ /* 0x008fe400078e0208 */
[----:B------:R-:W3:Y:S03]  /*01e0*/  LDC.64 R10, c[0x0][0x230] ;  /* 0x00008c00ff0a7b82 */ /* 0x000ee60000000a00 */
[----:B------:R-:W5:Y:S01]  /*01f0*/  @!P0 LDG.E.EL R15, desc[UR4][R8.64] ;  /* 0x00000004080f8981 */ /* 0x000f62000c2e1900 */
[----:B---3--:R-:W-:Y:S01]  /*0200*/  IMAD.WIDE R10, R7, 0x4, R10 ;  /* 0x00000004070a7825 */ /* 0x008fe200078e020a */
[----:B------:R-:W-:-:S10]  /*0210*/  HFMA2.MMA R7, -RZ, RZ, 0, 0 ;  /* 0x00000000ff077435 */ /* 0x000fd400000001ff */
[----:B------:R-:W3:Y:S01]  /*0220*/  @!P0 LDG.E.EL R7, desc[UR4][R10.64] ;  /* 0x000000040a078981 */ /* 0x000ee2000c2e1900 */
[----:B-1----:R-:W-:Y:S01]  /*0230*/  IMAD.MOV.U32 R3, RZ, RZ, 0x3f800000 ;  /* 0x3f800000ff037424 */ /* 0x002fe200078e00ff */
[----:B----4-:R-:W-:Y:S02]  /*0240*/  LOP3.LUT P2, RZ, R16, 0xff, RZ, 0xc0, !PT ;  /* 0x000000ff10ff7812 */ /* 0x010fe4000784c0ff */
[----:B--2---:R-:W-:Y:S02]  /*0250*/  FSETP.GE.AND P1, PT, R6, RZ, PT ;  /* 0x000000ff0600720b */ /* 0x004fe40003f26000 */
[----:B------:R-:W-:Y:S02]  /*0260*/  FSEL R2, RZ, 1, !P2 ;  /* 0x3f800000ff027808 */ /* 0x000fe40005000000 */
[----:B------:R-:W-:Y:S02]  /*0270*/  FSEL R3, R3, -1, P1 ;  /* 0xbf80000003037808 */ /* 0x000fe40000800000 */
[----:B-----5:R-:W-:-:S03]  /*0280*/  LOP3.LUT R13, R14, 0x80000000, RZ, 0x3c, !PT ;  /* 0x800000000e0d7812 */ /* 0x020fc600078e3cff */
[----:B------:R-:W-:Y:S02]  /*0290*/  FMUL R5, R3, R6 ;  /* 0x0000000603057220 */ /* 0x000fe40000400000 */
[----:B------:R-:W-:-:S04]  /*02a0*/  FFMA R2, R2, R3, R13 ;  /* 0x0000000302027223 */ /* 0x000fc8000000000d */
[----:B------:R-:W-:Y:S02]  /*02b0*/  FMUL R2, R2, R5 ;  /* 0x0000000502027220 */ /* 0x000fe40000400000 */
[----:B------:R-:W1:Y:S02]  /*02c0*/  LDC.64 R4, c[0x0][0x240] ;  /* 0x00009000ff047b82 */ /* 0x000e640000000a00 */
[----:B------:R-:W-:-:S05]  /*02d0*/  FMUL R6, R2, 1.4426950216293334961 ;  /* 0x3fb8aa3b02067820 */ /* 0x000fca0000400000 */
[----:B------:R-:W-:Y:S01]  /*02e0*/  FSETP.GEU.AND P2, PT, R6, -126, PT ;  /* 0xc2fc00000600780b */ /* 0x000fe20003f4e000 */
[----:B------:R-:W2:Y:S01]  /*02f0*/  LDC.64 R2, c[0x0][0x238] ;  /* 0x00008e00ff027b82 */ /* 0x000ea20000000a00 */
[C---:B------:R-:W-:Y:S02]  /*0300*/  FSETP.GT.AND P1, PT, |R15|.reuse, 8.50705917302346158658e+37, PT ;  /* 0x7e8000000f00780b */ /* 0x040fe40003f24200 */
[----:B------:R-:W-:-:S09]  /*0310*/  FSETP.GEU.AND P3, PT, |R15|, 1.175494350822287508e-38, PT ;  /* 0x008000000f00780b */ /* 0x000fd20003f6e200 */
[----:B------:R-:W-:-:S04]  /*0320*/  @!P2 FMUL R6, R6, 0.5 ;  /* 0x3f0000000606a820 */ /* 0x000fc80000400000 */
[----:B------:R-:W4:Y:S01]  /*0330*/  MUFU.EX2 R8, R6 ;  /* 0x0000000600087308 */ /* 0x000f220000000800 */
[----:B------:R-:W-:-:S04]  /*0340*/  @P1 FMUL R15, R15, 0.25 ;  /* 0x3e8000000f0f1820 */ /* 0x000fc80000400000 */
[----:B------:R-:W-:-:S04]  /*0350*/  @!P3 FMUL R15, R15, 16777216 ;  /* 0x4b8000000f0fb820 */ /* 0x000fc80000400000 */
[----:B------:R-:W5:Y:S01]  /*0360*/  MUFU.RCP R9, R15 ;  /* 0x0000000f00097308 */ /* 0x000f620000001000 */
[----:B----4-:R-:W-:-:S04]  /*0370*/  @!P2 FMUL R8, R8, R8 ;  /* 0x000000080808a220 */ /* 0x010fc80000400000 */
[----:B------:R-:W-:-:S04]  /*0380*/  @P1 FMUL R8, R8, 0.25 ;  /* 0x3e80000008081820 */ /* 0x000fc80000400000 */
[----:B------:R-:W-:Y:S01]  /*0390*/  @!P3 FMUL R8, R8, 16777216 ;  /* 0x4b8000000808b820 */ /* 0x000fe20000400000 */
[----:B--2---:R-:W-:-:S04]  /*03a0*/  IMAD.WIDE R2, R0, 0x4, R2 ;  /* 0x0000000400027825 */ /* 0x004fc800078e0202 */
[----:B-----5:R-:W-:Y:S01]  /*03b0*/  FMUL R9, R9, R8 ;  /* 0x0000000809097220 */ /* 0x020fe20000400000 */
[----:B-1----:R-:W-:-:S04]  /*03c0*/  IMAD.WIDE R4, R0, 0x4, R4 ;  /* 0x0000000400047825 */ /* 0x002fc800078e0204 */
[----:B------:R1:W-:Y:S01]  /*03d0*/  @!P0 STG.E desc[UR4][R2.64], R9 ;  /* 0x0000000902008986 */ /* 0x0003e2000c101904 */
[----:B---3--:R-:W-:Y:S01]  /*03e0*/  FADD R7, R9, R7 ;  /* 0x0000000709077221 */ /* 0x008fe20000000000 */
[----:B------:R-:W-:Y:S06]  /*03f0*/  @P0 EXIT ;  /* 0x000000000000094d */ /* 0x000fec0003800000 */
[----:B------:R-:W-:Y:S01]  /*0400*/  STG.E desc[UR4][R4.64], R7 ;  /* 0x0000000704007986 */ /* 0x000fe2000c101904 */
[----:B------:R-:W-:Y:S05]  /*0410*/  EXIT ;  /* 0x000000000000794d */ /* 0x000fea0003800000 */
.L_x_0:
[----:B------:R-:W-:-:S00]  /*0420*/  BRA `(.L_x_0) ;  /* 0xfffffffc00fc7947 */ /* 0x000fc0000383ffff */
[----:B------:R-:W-:-:S00]  /*0430*/  NOP ;  /* 0x0000000000007918 */ /* 0x000fc00000000000 */
        /* <DEDUP_REMOVED lines=12> */
.L_x_1:


//--------------------- .nv.constant0.triton_poi_fused__softmax__to_copy_add_5 --------------------------
	.section	.nv.constant0.triton_poi_fused__softmax__to_copy_add_5,"a",@progbits
	.sectionflags	@""
	.align	4
.nv.constant0.triton_poi_fused__softmax__to_copy_add_5:
	.zero		588
